	.headerflags	@"EF_CUDA_TEXMODE_UNIFIED EF_CUDA_64BIT_ADDRESS EF_CUDA_ACCELERATORS EF_CUDA_SM90 EF_CUDA_VIRTUAL_SM(EF_CUDA_SM90)"
	.elftype	@"ET_EXEC"


//--------------------- .nv.info                  --------------------------
	.section	.nv.info,"",@"SHT_CUDA_INFO"
	.align	4


	//----- nvinfo : EIATTR_REGCOUNT
	.align		4
        /*0000*/ 	.byte	0x04, 0x2f
        /*0002*/ 	.short	(.L_1 - .L_0)
	.align		4
.L_0:
        /*0004*/ 	.word	index@(triton_poi_fused__unsafe_index_add_convolution_mul_sigmoid_sub_83)
        /*0008*/ 	.word	0x00000020


	//----- nvinfo : EIATTR_MIN_STACK_SIZE
	.align		4
.L_1:
        /*000c*/ 	.byte	0x04, 0x12
        /*000e*/ 	.short	(.L_3 - .L_2)
	.align		4
.L_2:
        /*0010*/ 	.word	index@(triton_poi_fused__unsafe_index_add_convolution_mul_sigmoid_sub_83)
        /*0014*/ 	.word	0x00000000


	//----- nvinfo : EIATTR_FRAME_SIZE
	.align		4
.L_3:
        /*0018*/ 	.byte	0x04, 0x11
        /*001a*/ 	.short	(.L_5 - .L_4)
	.align		4
.L_4:
        /*001c*/ 	.word	index@(triton_poi_fused__unsafe_index_add_convolution_mul_sigmoid_sub_83)
        /*0020*/ 	.word	0x00000000


	//----- nvinfo : EIATTR_MIN_STACK_SIZE
	.align		4
.L_5:
        /*0024*/ 	.byte	0x04, 0x12
        /*0026*/ 	.short	(.L_7 - .L_6)
	.align		4
.L_6:
        /*0028*/ 	.word	index@(triton_poi_fused__unsafe_index_add_convolution_mul_sigmoid_sub_83)
        /*002c*/ 	.word	0x00000000
.L_7:


//--------------------- .nv.info.triton_poi_fused__unsafe_index_add_convolution_mul_sigmoid_sub_83 --------------------------
	.section	.nv.info.triton_poi_fused__unsafe_index_add_convolution_mul_sigmoid_sub_83,"",@"SHT_CUDA_INFO"
	.sectionflags	@""
	.align	4


	//----- nvinfo : EIATTR_CUDA_API_VERSION
	.align		4
        /*0000*/ 	.byte	0x04, 0x37
        /*0002*/ 	.short	(.L_9 - .L_8)
.L_8:
        /*0004*/ 	.word	0x0000007c


	//----- nvinfo : EIATTR_KPARAM_INFO
	.align		4
.L_9:
        /*0008*/ 	.byte	0x04, 0x17
        /*000a*/ 	.short	(.L_11 - .L_10)
.L_10:
        /*000c*/ 	.word	0x00000000
        /*0010*/ 	.short	0x000b
        /*0012*/ 	.short	0x0058
        /*0014*/ 	.byte	0x00, 0xf0, 0x11, 0x00


	//----- nvinfo : EIATTR_KPARAM_INFO
	.align		4
.L_11:
        /*0018*/ 	.byte	0x04, 0x17
        /*001a*/ 	.short	(.L_13 - .L_12)
.L_12:
        /*001c*/ 	.word	0x00000000
        /*0020*/ 	.short	0x000a
        /*0022*/ 	.short	0x0050
        /*0024*/ 	.byte	0x00, 0xf4, 0x21, 0x00


	//----- nvinfo : EIATTR_KPARAM_INFO
	.align		4
.L_13:
        /*0028*/ 	.byte	0x04, 0x17
        /*002a*/ 	.short	(.L_15 - .L_14)
.L_14:
        /*002c*/ 	.word	0x00000000
        /*0030*/ 	.short	0x0009
        /*0032*/ 	.short	0x0048
        /*0034*/ 	.byte	0x00, 0xf4, 0x21, 0x00


	//----- nvinfo : EIATTR_KPARAM_INFO
	.align		4
.L_15:
        /*0038*/ 	.byte	0x04, 0x17
        /*003a*/ 	.short	(.L_17 - .L_16)
.L_16:
        /*003c*/ 	.word	0x00000000
        /*0040*/ 	.short	0x0008
        /*0042*/ 	.short	0x0040
        /*0044*/ 	.byte	0x00, 0xf4, 0x21, 0x00


	//----- nvinfo : EIATTR_KPARAM_INFO
	.align		4
.L_17:
        /*0048*/ 	.byte	0x04, 0x17
        /*004a*/ 	.short	(.L_19 - .L_18)
.L_18:
        /*004c*/ 	.word	0x00000000
        /*0050*/ 	.short	0x0007
        /*0052*/ 	.short	0x0038
        /*0054*/ 	.byte	0x00, 0xf4, 0x21, 0x00


	//----- nvinfo : EIATTR_KPARAM_INFO
	.align		4
.L_19:
        /*0058*/ 	.byte	0x04, 0x17
        /*005a*/ 	.short	(.L_21 - .L_20)
.L_20:
        /*005c*/ 	.word	0x00000000
        /*0060*/ 	.short	0x0006
        /*0062*/ 	.short	0x0030
        /*0064*/ 	.byte	0x00, 0xf4, 0x21, 0x00


	//----- nvinfo : EIATTR_KPARAM_INFO
	.align		4
.L_21:
        /*0068*/ 	.byte	0x04, 0x17
        /*006a*/ 	.short	(.L_23 - .L_22)
.L_22:
        /*006c*/ 	.word	0x00000000
        /*0070*/ 	.short	0x0005
        /*0072*/ 	.short	0x0028
        /*0074*/ 	.byte	0x00, 0xf4, 0x21, 0x00


	//----- nvinfo : EIATTR_KPARAM_INFO
	.align		4
.L_23:
        /*0078*/ 	.byte	0x04, 0x17
        /*007a*/ 	.short	(.L_25 - .L_24)
.L_24:
        /*007c*/ 	.word	0x00000000
        /*0080*/ 	.short	0x0004
        /*0082*/ 	.short	0x0020
        /*0084*/ 	.byte	0x00, 0xf4, 0x21, 0x00


	//----- nvinfo : EIATTR_KPARAM_INFO
	.align		4
.L_25:
        /*0088*/ 	.byte	0x04, 0x17
        /*008a*/ 	.short	(.L_27 - .L_26)
.L_26:
        /*008c*/ 	.word	0x00000000
        /*0090*/ 	.short	0x0003
        /*0092*/ 	.short	0x0018
        /*0094*/ 	.byte	0x00, 0xf4, 0x21, 0x00


	//----- nvinfo : EIATTR_KPARAM_INFO
	.align		4
.L_27:
        /*0098*/ 	.byte	0x04, 0x17
        /*009a*/ 	.short	(.L_29 - .L_28)
.L_28:
        /*009c*/ 	.word	0x00000000
        /*00a0*/ 	.short	0x0002
        /*00a2*/ 	.short	0x0010
        /*00a4*/ 	.byte	0x00, 0xf4, 0x21, 0x00


	//----- nvinfo : EIATTR_KPARAM_INFO
	.align		4
.L_29:
        /*00a8*/ 	.byte	0x04, 0x17
        /*00aa*/ 	.short	(.L_31 - .L_30)
.L_30:
        /*00ac*/ 	.word	0x00000000
        /*00b0*/ 	.short	0x0001
        /*00b2*/ 	.short	0x0008
        /*00b4*/ 	.byte	0x00, 0xf4, 0x21, 0x00


	//----- nvinfo : EIATTR_KPARAM_INFO
	.align		4
.L_31:
        /*00b8*/ 	.byte	0x04, 0x17
        /*00ba*/ 	.short	(.L_33 - .L_32)
.L_32:
        /*00bc*/ 	.word	0x00000000
        /*00c0*/ 	.short	0x0000
        /*00c2*/ 	.short	0x0000
        /*00c4*/ 	.byte	0x00, 0xf4, 0x21, 0x00


	//----- nvinfo : EIATTR_SPARSE_MMA_MASK
	.align		4
.L_33:
        /*00c8*/ 	.byte	0x03, 0x50
        /*00ca*/ 	.short	0x0000


	//----- nvinfo : EIATTR_MAXREG_COUNT
	.align		4
        /*00cc*/ 	.byte	0x03, 0x1b
        /*00ce*/ 	.short	0x00ff


	//----- nvinfo : EIATTR_EXIT_INSTR_OFFSETS
	.align		4
        /*00d0*/ 	.byte	0x04, 0x1c
        /*00d2*/ 	.short	(.L_35 - .L_34)


	//   ....[0]....
.L_34:
        /*00d4*/ 	.word	0x00000a50


	//----- nvinfo : EIATTR_REQNTID
	.align		4
.L_35:
        /*00d8*/ 	.byte	0x04, 0x10
        /*00da*/ 	.short	(.L_37 - .L_36)
.L_36:
        /*00dc*/ 	.word	0x00000080
        /*00e0*/ 	.word	0x00000001
        /*00e4*/ 	.word	0x00000001


	//----- nvinfo : EIATTR_CBANK_PARAM_SIZE
	.align		4
.L_37:
        /*00e8*/ 	.byte	0x03, 0x19
        /*00ea*/ 	.short	0x005c


	//----- nvinfo : EIATTR_PARAM_CBANK
	.align		4
        /*00ec*/ 	.byte	0x04, 0x0a
        /*00ee*/ 	.short	(.L_39 - .L_38)
	.align		4
.L_38:
        /*00f0*/ 	.word	index@(.nv.constant0.triton_poi_fused__unsafe_index_add_convolution_mul_sigmoid_sub_83)
        /*00f4*/ 	.short	0x0210
        /*00f6*/ 	.short	0x005c


	//----- nvinfo : EIATTR_SW_WAR
	.align		4
.L_39:
        /*00f8*/ 	.byte	0x04, 0x36
        /*00fa*/ 	.short	(.L_41 - .L_40)
.L_40:
        /*00fc*/ 	.word	0x00000008
.L_41:


//--------------------- .nv.callgraph             --------------------------
	.section	.nv.callgraph,"",@"SHT_CUDA_CALLGRAPH"
	.align	4
	.sectionentsize	8
	.align		4
        /*0000*/ 	.word	0x00000000
	.align		4
        /*0004*/ 	.word	0xffffffff
	.align		4
        /*0008*/ 	.word	0x00000000
	.align		4
        /*000c*/ 	.word	0xfffffffe
	.align		4
        /*0010*/ 	.word	0x00000000
	.align		4
        /*0014*/ 	.word	0xfffffffd
	.align		4
        /*0018*/ 	.word	0x00000000
	.align		4
        /*001c*/ 	.word	0xfffffffc


//--------------------- .text.triton_poi_fused__unsafe_index_add_convolution_mul_sigmoid_sub_83 --------------------------
	.section	.text.triton_poi_fused__unsafe_index_add_convolution_mul_sigmoid_sub_83,"ax",@progbits
	.align	128
        .global         triton_poi_fused__unsafe_index_add_convolution_mul_sigmoid_sub_83
        .type           triton_poi_fused__unsafe_index_add_convolution_mul_sigmoid_sub_83,@function
        .size           triton_poi_fused__unsafe_index_add_convolution_mul_sigmoid_sub_83,(.L_x_1 - triton_poi_fused__unsafe_index_add_convolution_mul_sigmoid_sub_83)
        .other          triton_poi_fused__unsafe_index_add_convolution_mul_sigmoid_sub_83,@"STO_CUDA_ENTRY STV_DEFAULT"
triton_poi_fused__unsafe_index_add_convolution_mul_sigmoid_sub_83:
.text.triton_poi_fused__unsafe_index_add_convolution_mul_sigmoid_sub_83:
[----:B------:R-:W-:Y:S01]  /*0000*/  LDC R1, c[0x0][0x28] ;  /* 0x00000a00ff017b82 */ /* 0x000fe20000000800 */
[----:B------:R-:W1:Y:S07]  /*0010*/  S2R R0, SR_TID.X ;  /* 0x0000000000007919 */ /* 0x000e6e0000002100 */
[----:B------:R-:W2:Y:S01]  /*0020*/  LDC.64 R16, c[0x0][0x210] ;  /* 0x00008400ff107b82 */ /* 0x000ea20000000a00 */
[----:B------:R-:W-:Y:S01]  /*0030*/  ULDC.64 UR4, c[0x0][0x208] ;  /* 0x0000820000047ab9 */ /* 0x000fe20000000a00 */
[----:B------:R-:W-:Y:S01]  /*0040*/  ULDC.64 UR6, c[0x0][0x220] ;  /* 0x0000880000067ab9 */ /* 0x000fe20000000a00 */
[----:B------:R-:W3:Y:S05]  /*0050*/  S2R R3, SR_CTAID.X ;  /* 0x0000000000037919 */ /* 0x000eea0000002500 */
[----:B------:R-:W4:Y:S08]  /*0060*/  LDC.64 R12, c[0x0][0x218] ;  /* 0x00008600ff0c7b82 */ /* 0x000f300000000a00 */
[----:B------:R-:W5:Y:S01]  /*0070*/  LDC.64 R8, c[0x0][0x230] ;  /* 0x00008c00ff087b82 */ /* 0x000f620000000a00 */
[----:B-1----:R-:W-:-:S05]  /*0080*/  IMAD.SHL.U32 R0, R0, 0x2, RZ ;  /* 0x0000000200007824 */ /* 0x002fca00078e00ff */
[----:B------:R-:W-:-:S05]  /*0090*/  LOP3.LUT R0, R0, 0xfe, RZ, 0xc0, !PT ;  /* 0x000000fe00007812 */ /* 0x000fca00078ec0ff */
[----:B---3--:R-:W-:-:S05]  /*00a0*/  IMAD R0, R3, 0x100, R0 ;  /* 0x0000010003007824 */ /* 0x008fca00078e0200 */
[----:B------:R-:W-:-:S04]  /*00b0*/  SHF.R.S32.HI R5, RZ, 0x1f, R0 ;  /* 0x0000001fff057819 */ /* 0x000fc80000011400 */
[----:B------:R-:W-:-:S04]  /*00c0*/  LEA.HI R6, R5, R0, RZ, 0x6 ;  /* 0x0000000005067211 */ /* 0x000fc800078f30ff */
[----:B------:R-:W-:-:S04]  /*00d0*/  SHF.R.S32.HI R2, RZ, 0x6, R6 ;  /* 0x00000006ff027819 */ /* 0x000fc80000011406 */
[----:B------:R-:W-:-:S04]  /*00e0*/  LEA.HI R4, R2, R2, RZ, 0x6 ;  /* 0x0000000202047211 */ /* 0x000fc800078f30ff */
[----:B------:R-:W-:Y:S02]  /*00f0*/  LOP3.LUT R7, R4, 0xffffffc0, RZ, 0xc0, !PT ;  /* 0xffffffc004077812 */ /* 0x000fe400078ec0ff */
[----:B------:R-:W1:Y:S02]  /*0100*/  LDC.64 R4, c[0x0][0x240] ;  /* 0x00009000ff047b82 */ /* 0x000e640000000a00 */
[----:B------:R-:W-:Y:S02]  /*0110*/  IADD3 R2, R2, -R7, RZ ;  /* 0x8000000702027210 */ /* 0x000fe40007ffe0ff */
[----:B------:R-:W-:-:S03]  /*0120*/  LOP3.LUT R7, R6, 0xffffffc0, RZ, 0xc0, !PT ;  /* 0xffffffc006077812 */ /* 0x000fc600078ec0ff */
[----:B--2---:R-:W-:-:S06]  /*0130*/  IMAD.WIDE R16, R2, 0x8, R16 ;  /* 0x0000000802107825 */ /* 0x004fcc00078e0210 */
[----:B------:R-:W2:Y:S01]  /*0140*/  LDG.E.EL.64 R16, desc[UR4][R16.64] ;  /* 0x0000000410107981 */ /* 0x000ea2000c2e1b00 */
[----:B------:R-:W-:-:S04]  /*0150*/  IMAD.IADD R6, R0, 0x1, -R7 ;  /* 0x0000000100067824 */ /* 0x000fc800078e0a07 */
[----:B----4-:R-:W-:-:S04]  /*0160*/  IMAD.WIDE R12, R6, 0x8, R12 ;  /* 0x00000008060c7825 */ /* 0x010fc800078e020c */
[----:B-1----:R-:W-:Y:S02]  /*0170*/  IMAD.WIDE R4, R2, 0x8, R4 ;  /* 0x0000000802047825 */ /* 0x002fe400078e0204 */
[----:B------:R-:W3:Y:S04]  /*0180*/  LDG.E.EL.128 R12, desc[UR4][R12.64] ;  /* 0x000000040c0c7981 */ /* 0x000ee8000c2e1d00 */
[----:B------:R-:W4:Y:S01]  /*0190*/  LDG.E.EL.64 R4, desc[UR4][R4.64] ;  /* 0x0000000404047981 */ /* 0x000f22000c2e1b00 */
[----:B-----5:R-:W-:-:S06]  /*01a0*/  IMAD.WIDE R8, R6, 0x8, R8 ;  /* 0x0000000806087825 */ /* 0x020fcc00078e0208 */
[----:B------:R-:W5:Y:S01]  /*01b0*/  LDG.E.EL.128 R8, desc[UR4][R8.64] ;  /* 0x0000000408087981 */ /* 0x000f62000c2e1d00 */
[----:B------:R-:W-:-:S04]  /*01c0*/  SHF.R.S32.HI R3, RZ, 0x17, R3 ;  /* 0x00000017ff037819 */ /* 0x000fc80000011403 */
[----:B------:R-:W-:Y:S02]  /*01d0*/  SGXT R3, R3, 0x1 ;  /* 0x000000010303781a */ /* 0x000fe40000000200 */
[----:B--2---:R-:W-:-:S04]  /*01e0*/  SHF.R.U32.HI R7, RZ, 0x1e, R17 ;  /* 0x0000001eff077819 */ /* 0x004fc80000011611 */
[----:B------:R-:W-:-:S04]  /*01f0*/  LOP3.LUT R7, R7, 0x2, RZ, 0xc0, !PT ;  /* 0x0000000207077812 */ /* 0x000fc800078ec0ff */
[----:B------:R-:W-:-:S04]  /*0200*/  IADD3 R18, P0, R16, R7, RZ ;  /* 0x0000000710127210 */ /* 0x000fc80007f1e0ff */
[----:B------:R-:W-:Y:S02]  /*0210*/  IADD3.X R17, RZ, R17, RZ, P0, !PT ;  /* 0x00000011ff117210 */ /* 0x000fe400007fe4ff */
[----:B---3--:R-:W-:Y:S02]  /*0220*/  LEA R22, P0, R12, UR6, 0x2 ;  /* 0x000000060c167c11 */ /* 0x008fe4000f8010ff */
[----:B------:R-:W-:Y:S02]  /*0230*/  LEA R19, P1, R14, UR6, 0x2 ;  /* 0x000000060e137c11 */ /* 0x000fe4000f8210ff */
[----:B----4-:R-:W-:Y:S02]  /*0240*/  SHF.R.U32.HI R16, RZ, 0x1e, R5 ;  /* 0x0000001eff107819 */ /* 0x010fe40000011605 */
[--C-:B------:R-:W-:Y:S02]  /*0250*/  SHF.R.U32.HI R25, RZ, 0x1c, R13.reuse ;  /* 0x0000001cff197819 */ /* 0x100fe4000001160d */
[----:B------:R-:W-:-:S02]  /*0260*/  LEA.HI.X R12, R12, UR7, R13, 0x2, P0 ;  /* 0x000000070c0c7c11 */ /* 0x000fc400080f140d */
[--C-:B------:R-:W-:Y:S02]  /*0270*/  SHF.R.U32.HI R20, RZ, 0x1c, R15.reuse ;  /* 0x0000001cff147819 */ /* 0x100fe4000001160f */
[----:B------:R-:W-:Y:S02]  /*0280*/  LOP3.LUT R13, R16, 0x2, RZ, 0xc0, !PT ;  /* 0x00000002100d7812 */ /* 0x000fe400078ec0ff */
[----:B------:R-:W-:Y:S02]  /*0290*/  LEA.HI.X R7, R14, UR7, R15, 0x2, P1 ;  /* 0x000000070e077c11 */ /* 0x000fe400088f140f */
[----:B------:R-:W-:Y:S02]  /*02a0*/  LOP3.LUT R14, R20, 0x8, RZ, 0xc0, !PT ;  /* 0x00000008140e7812 */ /* 0x000fe400078ec0ff */
[----:B------:R-:W-:Y:S02]  /*02b0*/  IADD3 R20, P2, R4, R13, RZ ;  /* 0x0000000d04147210 */ /* 0x000fe40007f5e0ff */
[----:B------:R-:W-:-:S02]  /*02c0*/  LOP3.LUT R25, R25, 0x8, RZ, 0xc0, !PT ;  /* 0x0000000819197812 */ /* 0x000fc400078ec0ff */
[----:B------:R-:W-:Y:S01]  /*02d0*/  IADD3 R19, P1, R14, R19, RZ ;  /* 0x000000130e137210 */ /* 0x000fe20007f3e0ff */
[----:B------:R-:W-:Y:S01]  /*02e0*/  IMAD.X R13, RZ, RZ, R5, P2 ;  /* 0x000000ffff0d7224 */ /* 0x000fe200010e0605 */
[----:B------:R-:W-:Y:S02]  /*02f0*/  LEA.HI R5, R3, R0, RZ, 0xc ;  /* 0x0000000003057211 */ /* 0x000fe400078f60ff */
[C---:B------:R-:W-:Y:S01]  /*0300*/  SHF.L.U64.HI R3, R18.reuse, 0x3, R17 ;  /* 0x0000000312037819 */ /* 0x040fe20000010211 */
[----:B------:R-:W-:Y:S01]  /*0310*/  IMAD.SHL.U32 R18, R18, 0x8, RZ ;  /* 0x0000000812127824 */ /* 0x000fe200078e00ff */
[----:B------:R-:W-:Y:S02]  /*0320*/  IADD3 R25, P0, R25, R22, RZ ;  /* 0x0000001619197210 */ /* 0x000fe40007f1e0ff */
[----:B------:R-:W-:Y:S02]  /*0330*/  IADD3.X R7, RZ, R7, RZ, P1, !PT ;  /* 0x00000007ff077210 */ /* 0x000fe40000ffe4ff */
[C---:B------:R-:W-:Y:S01]  /*0340*/  SHF.L.U64.HI R4, R20.reuse, 0x3, R13 ;  /* 0x0000000314047819 */ /* 0x040fe2000001020d */
[----:B------:R-:W-:Y:S01]  /*0350*/  IMAD.SHL.U32 R20, R20, 0x8, RZ ;  /* 0x0000000814147824 */ /* 0x000fe200078e00ff */
[----:B------:R-:W-:-:S02]  /*0360*/  IADD3 R14, P1, R19, R18, RZ ;  /* 0x00000012130e7210 */ /* 0x000fc40007f3e0ff */
[----:B------:R-:W-:Y:S02]  /*0370*/  SHF.R.S32.HI R5, RZ, 0xc, R5 ;  /* 0x0000000cff057819 */ /* 0x000fe40000011405 */
[----:B------:R-:W-:Y:S01]  /*0380*/  IADD3.X R12, RZ, R12, RZ, P0, !PT ;  /* 0x0000000cff0c7210 */ /* 0x000fe200007fe4ff */
[----:B------:R-:W-:Y:S01]  /*0390*/  IMAD.X R15, R7, 0x1, R3, P1 ;  /* 0x00000001070f7824 */ /* 0x000fe200008e0603 */
[----:B------:R-:W-:Y:S02]  /*03a0*/  IADD3 R16, P0, R18, R25, RZ ;  /* 0x0000001912107210 */ /* 0x000fe40007f1e0ff */
[----:B------:R-:W-:Y:S02]  /*03b0*/  SHF.L.U32 R5, R5, 0x2, RZ ;  /* 0x0000000205057819 */ /* 0x000fe400000006ff */
[----:B------:R-:W-:Y:S02]  /*03c0*/  IADD3 R24, P2, R20, R25, RZ ;  /* 0x0000001914187210 */ /* 0x000fe40007f5e0ff */
[----:B-----5:R-:W-:Y:S01]  /*03d0*/  SHF.R.U32.HI R21, RZ, 0x1c, R9 ;  /* 0x0000001cff157819 */ /* 0x020fe20000011609 */
[----:B------:R-:W-:Y:S01]  /*03e0*/  IMAD.WIDE R14, R5, 0x4, R14 ;  /* 0x00000004050e7825 */ /* 0x000fe200078e020e */
[----:B------:R-:W-:-:S02]  /*03f0*/  IADD3.X R17, R3, R12, RZ, P0, !PT ;  /* 0x0000000c03117210 */ /* 0x000fc400007fe4ff */
[----:B------:R-:W-:Y:S01]  /*0400*/  SHF.R.U32.HI R26, RZ, 0x1c, R11 ;  /* 0x0000001cff1a7819 */ /* 0x000fe2000001160b */
[----:B------:R-:W-:Y:S01]  /*0410*/  IMAD.X R25, R4, 0x1, R12, P2 ;  /* 0x0000000104197824 */ /* 0x000fe200010e060c */
[----:B------:R-:W-:Y:S01]  /*0420*/  LEA R28, P0, R8, UR6, 0x2 ;  /* 0x00000006081c7c11 */ /* 0x000fe2000f8010ff */
[----:B------:R-:W-:Y:S01]  /*0430*/  IMAD.WIDE R16, R5, 0x4, R16 ;  /* 0x0000000405107825 */ /* 0x000fe200078e0210 */
[----:B------:R-:W-:Y:S01]  /*0440*/  LOP3.LUT R21, R21, 0x8, RZ, 0xc0, !PT ;  /* 0x0000000815157812 */ /* 0x000fe200078ec0ff */
[----:B------:R-:W1:Y:S01]  /*0450*/  LDC.64 R12, c[0x0][0x228] ;  /* 0x00008a00ff0c7b82 */ /* 0x000e620000000a00 */
[----:B------:R-:W-:Y:S01]  /*0460*/  LEA R27, P2, R10, UR6, 0x2 ;  /* 0x000000060a1b7c11 */ /* 0x000fe2000f8410ff */
[----:B------:R2:W3:Y:S01]  /*0470*/  LDG.E.EL R23, desc[UR4][R14.64] ;  /* 0x000000040e177981 */ /* 0x0004e2000c2e1900 */
[----:B------:R-:W-:Y:S01]  /*0480*/  LOP3.LUT R26, R26, 0x8, RZ, 0xc0, !PT ;  /* 0x000000081a1a7812 */ /* 0x000fe200078ec0ff */
[----:B------:R-:W-:Y:S01]  /*0490*/  IMAD.WIDE R24, R5, 0x4, R24 ;  /* 0x0000000405187825 */ /* 0x000fe200078e0218 */
[----:B------:R-:W-:Y:S01]  /*04a0*/  LEA.HI.X R29, R8, UR7, R9, 0x2, P0 ;  /* 0x00000007081d7c11 */ /* 0x000fe200080f1409 */
[----:B------:R4:W5:Y:S01]  /*04b0*/  LDG.E.EL R22, desc[UR4][R16.64] ;  /* 0x0000000410167981 */ /* 0x000962000c2e1900 */
[----:B------:R-:W-:Y:S01]  /*04c0*/  IADD3 R21, P1, R21, R28, RZ ;  /* 0x0000001c15157210 */ /* 0x000fe20007f3e0ff */
[----:B------:R-:W1:Y:S01]  /*04d0*/  LDC.64 R8, c[0x0][0x238] ;  /* 0x00008e00ff087b82 */ /* 0x000e620000000a00 */
[----:B------:R-:W-:Y:S01]  /*04e0*/  LEA.HI.X R11, R10, UR7, R11, 0x2, P2 ;  /* 0x000000070a0b7c11 */ /* 0x000fe200090f140b */
[----:B------:R-:W3:Y:S01]  /*04f0*/  LDG.E.EL R24, desc[UR4][R24.64] ;  /* 0x0000000418187981 */ /* 0x000ee2000c2e1900 */
[----:B--2---:R-:W-:-:S02]  /*0500*/  IADD3 R15, P0, R26, R27, RZ ;  /* 0x0000001b1a0f7210 */ /* 0x004fc40007f1e0ff */
[----:B----4-:R-:W-:-:S03]  /*0510*/  IADD3.X R17, RZ, R29, RZ, P1, !PT ;  /* 0x0000001dff117210 */ /* 0x010fc60000ffe4ff */
[----:B------:R-:W2:Y:S01]  /*0520*/  LDC.64 R26, c[0x0][0x248] ;  /* 0x00009200ff1a7b82 */ /* 0x000ea20000000a00 */
[----:B------:R-:W-:Y:S02]  /*0530*/  IADD3 R14, P1, R21, R18, RZ ;  /* 0x00000012150e7210 */ /* 0x000fe40007f3e0ff */
[----:B------:R-:W-:Y:S01]  /*0540*/  IADD3 R16, P4, R20, R21, RZ ;  /* 0x0000001514107210 */ /* 0x000fe20007f9e0ff */
[----:B------:R-:W-:Y:S01]  /*0550*/  IMAD.X R21, RZ, RZ, R11, P0 ;  /* 0x000000ffff157224 */ /* 0x000fe200000e060b */
[----:B------:R-:W-:Y:S02]  /*0560*/  IADD3 R18, P2, R15, R18, RZ ;  /* 0x000000120f127210 */ /* 0x000fe40007f5e0ff */
[----:B------:R-:W-:Y:S01]  /*0570*/  IADD3 R10, P3, R20, R19, RZ ;  /* 0x00000013140a7210 */ /* 0x000fe20007f7e0ff */
[----:B-1----:R-:W5:Y:S01]  /*0580*/  LDG.E R13, desc[UR4][R12.64] ;  /* 0x000000040c0d7981 */ /* 0x002f62000c1e1900 */
[----:B------:R-:W-:Y:S01]  /*0590*/  IADD3 R20, P5, R20, R15, RZ ;  /* 0x0000000f14147210 */ /* 0x000fe20007fbe0ff */
[--C-:B------:R-:W-:Y:S01]  /*05a0*/  IMAD.X R15, R17, 0x1, R3.reuse, P1 ;  /* 0x00000001110f7824 */ /* 0x100fe200008e0603 */
[----:B------:R-:W-:Y:S01]  /*05b0*/  IADD3.X R11, R4, R7, RZ, P3, !PT ;  /* 0x00000007040b7210 */ /* 0x000fe20001ffe4ff */
[----:B------:R-:W-:Y:S01]  /*05c0*/  IMAD.X R19, R21, 0x1, R3, P2 ;  /* 0x0000000115137824 */ /* 0x000fe200010e0603 */
[----:B------:R-:W-:-:S02]  /*05d0*/  IADD3.X R17, R4, R17, RZ, P4, !PT ;  /* 0x0000001104117210 */ /* 0x000fc400027fe4ff */
[----:B------:R-:W-:Y:S01]  /*05e0*/  IADD3.X R21, R4, R21, RZ, P5, !PT ;  /* 0x0000001504157210 */ /* 0x000fe20002ffe4ff */
[----:B------:R-:W-:-:S04]  /*05f0*/  IMAD.WIDE R14, R5, 0x4, R14 ;  /* 0x00000004050e7825 */ /* 0x000fc800078e020e */
[C---:B------:R-:W-:Y:S02]  /*0600*/  IMAD.WIDE R16, R5.reuse, 0x4, R16 ;  /* 0x0000000405107825 */ /* 0x040fe400078e0210 */
[----:B------:R-:W4:Y:S02]  /*0610*/  LDG.E.EL R14, desc[UR4][R14.64] ;  /* 0x000000040e0e7981 */ /* 0x000f24000c2e1900 */
[C---:B------:R-:W-:Y:S02]  /*0620*/  IMAD.WIDE R10, R5.reuse, 0x4, R10 ;  /* 0x00000004050a7825 */ /* 0x040fe400078e020a */
[----:B------:R-:W4:Y:S02]  /*0630*/  LDG.E.EL R16, desc[UR4][R16.64] ;  /* 0x0000000410107981 */ /* 0x000f24000c2e1900 */
[C---:B------:R-:W-:Y:S02]  /*0640*/  IMAD.WIDE R18, R5.reuse, 0x4, R18 ;  /* 0x0000000405127825 */ /* 0x040fe400078e0212 */
[----:B------:R-:W4:Y:S02]  /*0650*/  LDG.E.EL R10, desc[UR4][R10.64] ;  /* 0x000000040a0a7981 */ /* 0x000f24000c2e1900 */
[----:B------:R-:W-:-:S02]  /*0660*/  IMAD.WIDE R20, R5, 0x4, R20 ;  /* 0x0000000405147825 */ /* 0x000fc400078e0214 */
[----:B------:R-:W4:Y:S02]  /*0670*/  LDG.E.EL R18, desc[UR4][R18.64] ;  /* 0x0000000412127981 */ /* 0x000f24000c2e1900 */
[----:B0-----:R-:W-:Y:S02]  /*0680*/  IMAD.WIDE R4, R6, 0x4, R8 ;  /* 0x0000000406047825 */ /* 0x001fe400078e0208 */
[----:B------:R-:W4:Y:S04]  /*0690*/  LDG.E.EL R20, desc[UR4][R20.64] ;  /* 0x0000000414147981 */ /* 0x000f28000c2e1900 */
[----:B------:R-:W4:Y:S01]  /*06a0*/  LDG.E.EL.64 R4, desc[UR4][R4.64] ;  /* 0x0000000404047981 */ /* 0x000f22000c2e1b00 */
[----:B--2---:R-:W-:-:S05]  /*06b0*/  IMAD.WIDE R26, R2, 0x4, R26 ;  /* 0x00000004021a7825 */ /* 0x004fca00078e021a */
[----:B------:R-:W2:Y:S01]  /*06c0*/  LDG.E.EL R3, desc[UR4][R26.64] ;  /* 0x000000041a037981 */ /* 0x000ea2000c2e1900 */
[C---:B-----5:R-:W-:Y:S01]  /*06d0*/  FADD R7, R13.reuse, R22 ;  /* 0x000000160d077221 */ /* 0x060fe20000000000 */
[C---:B---3--:R-:W-:Y:S01]  /*06e0*/  FADD R9, R13.reuse, R24 ;  /* 0x000000180d097221 */ /* 0x048fe20000000000 */
[C---:B------:R-:W-:Y:S01]  /*06f0*/  FADD R2, R13.reuse, R23 ;  /* 0x000000170d027221 */ /* 0x040fe20000000000 */
[C---:B----4-:R-:W-:Y:S01]  /*0700*/  FADD R14, R13.reuse, R14 ;  /* 0x0000000e0d0e7221 */ /* 0x050fe20000000000 */
[C---:B------:R-:W-:Y:S01]  /*0710*/  FADD R16, R13.reuse, R16 ;  /* 0x000000100d107221 */ /* 0x040fe20000000000 */
[C---:B------:R-:W-:Y:S01]  /*0720*/  FADD R10, R13.reuse, R10 ;  /* 0x0000000a0d0a7221 */ /* 0x040fe20000000000 */
[----:B------:R-:W-:Y:S02]  /*0730*/  FADD R11, R13, R18 ;  /* 0x000000120d0b7221 */ /* 0x000fe40000000000 */
[----:B------:R-:W-:Y:S01]  /*0740*/  FADD R16, -R9, R16 ;  /* 0x0000001009107221 */ /* 0x000fe20000000100 */
[----:B------:R-:W-:Y:S01]  /*0750*/  FADD R13, R13, R20 ;  /* 0x000000140d0d7221 */ /* 0x000fe20000000000 */
[----:B------:R-:W-:Y:S01]  /*0760*/  FADD R6, -R7, R14 ;  /* 0x0000000e07067221 */ /* 0x000fe20000000100 */
[----:B------:R-:W-:-:S02]  /*0770*/  FADD R11, -R2, R11 ;  /* 0x0000000b020b7221 */ /* 0x000fc40000000100 */
[----:B------:R-:W-:Y:S01]  /*0780*/  FADD R13, -R10, R13 ;  /* 0x0000000d0a0d7221 */ /* 0x000fe20000000100 */
[C---:B------:R-:W-:Y:S01]  /*0790*/  FFMA R9, R4.reuse, R16, R9 ;  /* 0x0000001004097223 */ /* 0x040fe20000000009 */
[----:B------:R-:W-:Y:S01]  /*07a0*/  FFMA R6, R4, R6, R7 ;  /* 0x0000000604067223 */ /* 0x000fe20000000007 */
[C---:B------:R-:W-:Y:S01]  /*07b0*/  FFMA R7, R5.reuse, R11, R2 ;  /* 0x0000000b05077223 */ /* 0x040fe20000000002 */
[----:B------:R-:W-:Y:S02]  /*07c0*/  FFMA R4, R5, R13, R10 ;  /* 0x0000000d05047223 */ /* 0x000fe4000000000a */
[----:B------:R-:W-:Y:S01]  /*07d0*/  FADD R2, -R6, R9 ;  /* 0x0000000906027221 */ /* 0x000fe20000000100 */
[----:B------:R-:W0:Y:S01]  /*07e0*/  LDC.64 R10, c[0x0][0x250] ;  /* 0x00009400ff0a7b82 */ /* 0x000e220000000a00 */
[----:B------:R-:W-:Y:S02]  /*07f0*/  FADD R4, -R7, R4 ;  /* 0x0000000407047221 */ /* 0x000fe40000000100 */
[----:B--2---:R-:W-:-:S02]  /*0800*/  FFMA R5, R3, R2, R6 ;  /* 0x0000000203057223 */ /* 0x004fc40000000006 */
[----:B------:R-:W-:Y:S02]  /*0810*/  FFMA R8, R3, R4, R7 ;  /* 0x0000000403087223 */ /* 0x000fe40000000007 */
[----:B------:R-:W-:Y:S01]  /*0820*/  FADD R5, RZ, -R5 ;  /* 0x80000005ff057221 */ /* 0x000fe20000000000 */
[----:B------:R-:W1:Y:S01]  /*0830*/  LDC.64 R12, c[0x0][0x258] ;  /* 0x00009600ff0c7b82 */ /* 0x000e620000000a00 */
[----:B------:R-:W-:Y:S02]  /*0840*/  FADD R8, RZ, -R8 ;  /* 0x80000008ff087221 */ /* 0x000fe40000000000 */
[----:B------:R-:W-:Y:S02]  /*0850*/  FMUL R5, R5, 1.4426950216293334961 ;  /* 0x3fb8aa3b05057820 */ /* 0x000fe40000400000 */
[----:B------:R-:W-:-:S03]  /*0860*/  FMUL R14, R8, 1.4426950216293334961 ;  /* 0x3fb8aa3b080e7820 */ /* 0x000fc60000400000 */
[----:B------:R-:W-:Y:S02]  /*0870*/  FSETP.GEU.AND P0, PT, R5, -126, PT ;  /* 0xc2fc00000500780b */ /* 0x000fe40003f0e000 */
[----:B------:R-:W-:-:S11]  /*0880*/  FSETP.GEU.AND P1, PT, R14, -126, PT ;  /* 0xc2fc00000e00780b */ /* 0x000fd60003f2e000 */
[----:B------:R-:W-:Y:S02]  /*0890*/  @!P0 FMUL R5, R5, 0.5 ;  /* 0x3f00000005058820 */ /* 0x000fe40000400000 */
[----:B------:R-:W-:Y:S02]  /*08a0*/  @!P1 FMUL R14, R14, 0.5 ;  /* 0x3f0000000e0e9820 */ /* 0x000fe40000400000 */
[----:B------:R-:W2:Y:S08]  /*08b0*/  MUFU.EX2 R8, R5 ;  /* 0x0000000500087308 */ /* 0x000eb00000000800 */
[----:B------:R-:W3:Y:S01]  /*08c0*/  MUFU.EX2 R9, R14 ;  /* 0x0000000e00097308 */ /* 0x000ee20000000800 */
[----:B--2---:R-:W-:-:S04]  /*08d0*/  @!P0 FMUL R8, R8, R8 ;  /* 0x0000000808088220 */ /* 0x004fc80000400000 */
[----:B------:R-:W-:Y:S01]  /*08e0*/  FADD R15, R8, 1 ;  /* 0x3f800000080f7421 */ /* 0x000fe20000000000 */
[----:B---3--:R-:W-:-:S04]  /*08f0*/  @!P1 FMUL R9, R9, R9 ;  /* 0x0000000909099220 */ /* 0x008fc80000400000 */
[----:B------:R-:W-:Y:S01]  /*0900*/  FADD R16, R9, 1 ;  /* 0x3f80000009107421 */ /* 0x000fe20000000000 */
[----:B------:R-:W-:Y:S01]  /*0910*/  FSETP.GT.AND P0, PT, R15, 8.50705917302346158658e+37, PT ;  /* 0x7e8000000f00780b */ /* 0x000fe20003f04000 */
[----:B------:R-:W2:Y:S03]  /*0920*/  LDC.64 R8, c[0x0][0x260] ;  /* 0x00009800ff087b82 */ /* 0x000ea60000000a00 */
[----:B------:R-:W-:Y:S01]  /*0930*/  FSETP.GT.AND P1, PT, R16, 8.50705917302346158658e+37, PT ;  /* 0x7e8000001000780b */ /* 0x000fe20003f24000 */
[----:B------:R-:W-:-:S08]  /*0940*/  HFMA2.MMA R5, -RZ, RZ, 1.625, 0 ;  /* 0x3e800000ff057435 */ /* 0x000fd000000001ff */
[----:B------:R-:W-:-:S04]  /*0950*/  @P0 FMUL R15, R15, 0.25 ;  /* 0x3e8000000f0f0820 */ /* 0x000fc80000400000 */
[----:B------:R-:W-:Y:S02]  /*0960*/  @P1 FMUL R16, R16, 0.25 ;  /* 0x3e80000010101820 */ /* 0x000fe40000400000 */
[----:B------:R-:W3:Y:S08]  /*0970*/  MUFU.RCP R15, R15 ;  /* 0x0000000f000f7308 */ /* 0x000ef00000001000 */
[----:B------:R-:W4:Y:S01]  /*0980*/  MUFU.RCP R16, R16 ;  /* 0x0000001000107308 */ /* 0x000f220000001000 */
[----:B------:R-:W-:-:S02]  /*0990*/  FSEL R14, R5, 1, P0 ;  /* 0x3f800000050e7808 */ /* 0x000fc40000000000 */
[----:B------:R-:W-:Y:S01]  /*09a0*/  FSEL R5, R5, 1, P1 ;  /* 0x3f80000005057808 */ /* 0x000fe20000800000 */
[----:B0-----:R-:W-:-:S04]  /*09b0*/  IMAD.WIDE R10, R0, 0x4, R10 ;  /* 0x00000004000a7825 */ /* 0x001fc800078e020a */
[C---:B------:R-:W-:Y:S01]  /*09c0*/  FMUL R2, R3.reuse, R2 ;  /* 0x0000000203027220 */ /* 0x040fe20000400000 */
[----:B------:R-:W-:Y:S01]  /*09d0*/  FMUL R3, R3, R4 ;  /* 0x0000000403037220 */ /* 0x000fe20000400000 */
[----:B---3--:R-:W-:Y:S01]  /*09e0*/  FMUL R14, R15, R14 ;  /* 0x0000000e0f0e7220 */ /* 0x008fe20000400000 */
[C---:B-1----:R-:W-:Y:S01]  /*09f0*/  IMAD.WIDE R12, R0.reuse, 0x4, R12 ;  /* 0x00000004000c7825 */ /* 0x042fe200078e020c */
[----:B------:R-:W-:Y:S03]  /*0a00*/  STG.E.64 desc[UR4][R10.64], R6 ;  /* 0x000000060a007986 */ /* 0x000fe6000c101b04 */
[----:B--2---:R-:W-:-:S04]  /*0a10*/  IMAD.WIDE R8, R0, 0x4, R8 ;  /* 0x0000000400087825 */ /* 0x004fc800078e0208 */
[----:B----4-:R-:W-:Y:S01]  /*0a20*/  FMUL R15, R16, R5 ;  /* 0x00000005100f7220 */ /* 0x010fe20000400000 */
[----:B------:R-:W-:Y:S04]  /*0a30*/  STG.E.64 desc[UR4][R12.64], R2 ;  /* 0x000000020c007986 */ /* 0x000fe8000c101b04 */
[----:B------:R-:W-:Y:S01]  /*0a40*/  STG.E.64 desc[UR4][R8.64], R14 ;  /* 0x0000000e08007986 */ /* 0x000fe2000c101b04 */
[----:B------:R-:W-:Y:S05]  /*0a50*/  EXIT ;  /* 0x000000000000794d */ /* 0x000fea0003800000 */
.L_x_0:
[----:B------:R-:W-:-:S00]  /*0a60*/  BRA `(.L_x_0) ;  /* 0xfffffffc00fc7947 */ /* 0x000fc0000383ffff */
[----:B------:R-:W-:-:S00]  /*0a70*/  NOP ;  /* 0x0000000000007918 */ /* 0x000fc00000000000 */
        /* <DEDUP_REMOVED lines=8> */
.L_x_1:


//--------------------- .nv.constant0.triton_poi_fused__unsafe_index_add_convolution_mul_sigmoid_sub_83 --------------------------
	.section	.nv.constant0.triton_poi_fused__unsafe_index_add_convolution_mul_sigmoid_sub_83,"a",@progbits
	.sectionflags	@""
	.align	4
.nv.constant0.triton_poi_fused__unsafe_index_add_convolution_mul_sigmoid_sub_83:
	.zero		620
